	.headerflags	@"EF_CUDA_TEXMODE_UNIFIED EF_CUDA_64BIT_ADDRESS EF_CUDA_ACCELERATORS EF_CUDA_SM90 EF_CUDA_VIRTUAL_SM(EF_CUDA_SM90)"
	.elftype	@"ET_EXEC"


//--------------------- .nv.info                  --------------------------
	.section	.nv.info,"",@"SHT_CUDA_INFO"
	.align	4


	//----- nvinfo : EIATTR_REGCOUNT
	.align		4
        /*0000*/ 	.byte	0x04, 0x2f
        /*0002*/ 	.short	(.L_1 - .L_0)
	.align		4
.L_0:
        /*0004*/ 	.word	index@(triton_mm)
        /*0008*/ 	.word	0x0000003a


	//----- nvinfo : EIATTR_MIN_STACK_SIZE
	.align		4
.L_1:
        /*000c*/ 	.byte	0x04, 0x12
        /*000e*/ 	.short	(.L_3 - .L_2)
	.align		4
.L_2:
        /*0010*/ 	.word	index@(triton_mm)
        /*0014*/ 	.word	0x00000000


	//----- nvinfo : EIATTR_FRAME_SIZE
	.align		4
.L_3:
        /*0018*/ 	.byte	0x04, 0x11
        /*001a*/ 	.short	(.L_5 - .L_4)
	.align		4
.L_4:
        /*001c*/ 	.word	index@(triton_mm)
        /*0020*/ 	.word	0x00000000


	//----- nvinfo : EIATTR_MIN_STACK_SIZE
	.align		4
.L_5:
        /*0024*/ 	.byte	0x04, 0x12
        /*0026*/ 	.short	(.L_7 - .L_6)
	.align		4
.L_6:
        /*0028*/ 	.word	index@(triton_mm)
        /*002c*/ 	.word	0x00000000
.L_7:


//--------------------- .nv.info.triton_mm        --------------------------
	.section	.nv.info.triton_mm,"",@"SHT_CUDA_INFO"
	.sectionflags	@""
	.align	4


	//----- nvinfo : EIATTR_CUDA_API_VERSION
	.align		4
        /*0000*/ 	.byte	0x04, 0x37
        /*0002*/ 	.short	(.L_9 - .L_8)
.L_8:
        /*0004*/ 	.word	0x0000007c


	//----- nvinfo : EIATTR_KPARAM_INFO
	.align		4
.L_9:
        /*0008*/ 	.byte	0x04, 0x17
        /*000a*/ 	.short	(.L_11 - .L_10)
.L_10:
        /*000c*/ 	.word	0x00000000
        /*0010*/ 	.short	0x0002
        /*0012*/ 	.short	0x0010
        /*0014*/ 	.byte	0x00, 0xf0, 0x21, 0x00


	//----- nvinfo : EIATTR_KPARAM_INFO
	.align		4
.L_11:
        /*0018*/ 	.byte	0x04, 0x17
        /*001a*/ 	.short	(.L_13 - .L_12)
.L_12:
        /*001c*/ 	.word	0x00000000
        /*0020*/ 	.short	0x0001
        /*0022*/ 	.short	0x0008
        /*0024*/ 	.byte	0x00, 0xf0, 0x21, 0x00


	//----- nvinfo : EIATTR_KPARAM_INFO
	.align		4
.L_13:
        /*0028*/ 	.byte	0x04, 0x17
        /*002a*/ 	.short	(.L_15 - .L_14)
.L_14:
        /*002c*/ 	.word	0x00000000
        /*0030*/ 	.short	0x0000
        /*0032*/ 	.short	0x0000
        /*0034*/ 	.byte	0x00, 0xf0, 0x21, 0x00


	//----- nvinfo : EIATTR_SPARSE_MMA_MASK
	.align		4
.L_15:
        /*0038*/ 	.byte	0x03, 0x50
        /*003a*/ 	.short	0x0000


	//----- nvinfo : EIATTR_MAXREG_COUNT
	.align		4
        /*003c*/ 	.byte	0x03, 0x1b
        /*003e*/ 	.short	0x00ff


	//----- nvinfo : EIATTR_COOP_GROUP_MASK_REGIDS
	.align		4
        /*0040*/ 	.byte	0x04, 0x29
        /*0042*/ 	.short	(.L_17 - .L_16)


	//   ....[0]....
.L_16:
        /*0044*/ 	.word	0xffffffff


	//----- nvinfo : EIATTR_COOP_GROUP_INSTR_OFFSETS
	.align		4
.L_17:
        /*0048*/ 	.byte	0x04, 0x28
        /*004a*/ 	.short	(.L_19 - .L_18)


	//   ....[0]....
.L_18:
        /*004c*/ 	.word	0x000008c0


	//----- nvinfo : EIATTR_EXIT_INSTR_OFFSETS
	.align		4
.L_19:
        /*0050*/ 	.byte	0x04, 0x1c
        /*0052*/ 	.short	(.L_21 - .L_20)


	//   ....[0]....
.L_20:
        /*0054*/ 	.word	0x000010c0


	//   ....[1]....
        /*0058*/ 	.word	0x00001110


	//----- nvinfo : EIATTR_MAX_THREADS
	.align		4
.L_21:
        /*005c*/ 	.byte	0x04, 0x05
        /*005e*/ 	.short	(.L_23 - .L_22)
.L_22:
        /*0060*/ 	.word	0x00000100
        /*0064*/ 	.word	0x00000001
        /*0068*/ 	.word	0x00000001


	//----- nvinfo : EIATTR_CBANK_PARAM_SIZE
	.align		4
.L_23:
        /*006c*/ 	.byte	0x03, 0x19
        /*006e*/ 	.short	0x0018


	//----- nvinfo : EIATTR_PARAM_CBANK
	.align		4
        /*0070*/ 	.byte	0x04, 0x0a
        /*0072*/ 	.short	(.L_25 - .L_24)
	.align		4
.L_24:
        /*0074*/ 	.word	index@(.nv.constant0.triton_mm)
        /*0078*/ 	.short	0x0210
        /*007a*/ 	.short	0x0018


	//----- nvinfo : EIATTR_SW_WAR
	.align		4
.L_25:
        /*007c*/ 	.byte	0x04, 0x36
        /*007e*/ 	.short	(.L_27 - .L_26)
.L_26:
        /*0080*/ 	.word	0x00000008
.L_27:


//--------------------- .nv.callgraph             --------------------------
	.section	.nv.callgraph,"",@"SHT_CUDA_CALLGRAPH"
	.align	4
	.sectionentsize	8
	.align		4
        /*0000*/ 	.word	0x00000000
	.align		4
        /*0004*/ 	.word	0xffffffff
	.align		4
        /*0008*/ 	.word	0x00000000
	.align		4
        /*000c*/ 	.word	0xfffffffe
	.align		4
        /*0010*/ 	.word	0x00000000
	.align		4
        /*0014*/ 	.word	0xfffffffd
	.align		4
        /*0018*/ 	.word	0x00000000
	.align		4
        /*001c*/ 	.word	0xfffffffc


//--------------------- .text.triton_mm           --------------------------
	.section	.text.triton_mm,"ax",@progbits
	.sectionflags	@"SHF_BARRIERS=1"
	.align	128
        .global         triton_mm
        .type           triton_mm,@function
        .size           triton_mm,(.L_x_2 - triton_mm)
        .other          triton_mm,@"STO_CUDA_ENTRY STV_DEFAULT"
triton_mm:
.text.triton_mm:
[----:B------:R-:W1:Y:S02]  /*0000*/  LDC R1, c[0x0][0x28] ;  /* 0x00000a00ff017b82 */ /* 0x000e640000000800 */
[----:B------:R-:W2:Y:S01]  /*0010*/  S2R R9, SR_CTAID.X ;  /* 0x0000000000097919 */ /* 0x000ea20000002500 */
[----:B------:R-:W-:Y:S01]  /*0020*/  IMAD.MOV.U32 R5, RZ, RZ, -0x8 ;  /* 0xfffffff8ff057424 */ /* 0x000fe200078e00ff */
[----:B------:R-:W3:Y:S01]  /*0030*/  S2UR UR14, SR_CgaCtaId ;  /* 0x00000000000e79c3 */ /* 0x000ee20000008800 */
[----:B------:R-:W-:Y:S01]  /*0040*/  UMOV UR4, 0x400 ;  /* 0x0000040000047882 */ /* 0x000fe20000000000 */
[----:B------:R-:W-:Y:S01]  /*0050*/  ULDC.64 UR16, c[0x0][0x208] ;  /* 0x0000820000107ab9 */ /* 0x000fe20000000a00 */
[----:B------:R-:W-:Y:S01]  /*0060*/  IMAD.MOV.U32 R20, RZ, RZ, 0x2 ;  /* 0x00000002ff147424 */ /* 0x000fe200078e00ff */
[----:B------:R-:W-:Y:S02]  /*0070*/  CS2R R24, SRZ ;  /* 0x0000000000187805 */ /* 0x000fe4000001ff00 */
[----:B------:R-:W-:Y:S02]  /*0080*/  CS2R R26, SRZ ;  /* 0x00000000001a7805 */ /* 0x000fe4000001ff00 */
[----:B------:R-:W-:-:S02]  /*0090*/  CS2R R28, SRZ ;  /* 0x00000000001c7805 */ /* 0x000fc4000001ff00 */
[----:B------:R-:W-:Y:S01]  /*00a0*/  CS2R R30, SRZ ;  /* 0x00000000001e7805 */ /* 0x000fe2000001ff00 */
[----:B------:R-:W4:Y:S01]  /*00b0*/  LDC.64 R18, c[0x0][0x218] ;  /* 0x00008600ff127b82 */ /* 0x000f220000000a00 */
[----:B------:R-:W-:Y:S02]  /*00c0*/  CS2R R32, SRZ ;  /* 0x0000000000207805 */ /* 0x000fe4000001ff00 */
[----:B------:R-:W-:Y:S02]  /*00d0*/  CS2R R34, SRZ ;  /* 0x0000000000227805 */ /* 0x000fe4000001ff00 */
[----:B------:R-:W-:Y:S02]  /*00e0*/  CS2R R36, SRZ ;  /* 0x0000000000247805 */ /* 0x000fe4000001ff00 */
[----:B------:R-:W-:Y:S02]  /*00f0*/  CS2R R38, SRZ ;  /* 0x0000000000267805 */ /* 0x000fe4000001ff00 */
[----:B------:R-:W-:-:S02]  /*0100*/  CS2R R40, SRZ ;  /* 0x0000000000287805 */ /* 0x000fc4000001ff00 */
[----:B------:R-:W-:Y:S02]  /*0110*/  CS2R R42, SRZ ;  /* 0x00000000002a7805 */ /* 0x000fe4000001ff00 */
[----:B------:R-:W-:Y:S02]  /*0120*/  CS2R R44, SRZ ;  /* 0x00000000002c7805 */ /* 0x000fe4000001ff00 */
[----:B------:R-:W-:Y:S02]  /*0130*/  CS2R R46, SRZ ;  /* 0x00000000002e7805 */ /* 0x000fe4000001ff00 */
[----:B------:R-:W-:Y:S02]  /*0140*/  CS2R R48, SRZ ;  /* 0x0000000000307805 */ /* 0x000fe4000001ff00 */
[----:B------:R-:W-:Y:S02]  /*0150*/  CS2R R50, SRZ ;  /* 0x0000000000327805 */ /* 0x000fe4000001ff00 */
[----:B------:R-:W-:-:S02]  /*0160*/  CS2R R52, SRZ ;  /* 0x0000000000347805 */ /* 0x000fc4000001ff00 */
[----:B------:R-:W-:Y:S01]  /*0170*/  CS2R R54, SRZ ;  /* 0x0000000000367805 */ /* 0x000fe2000001ff00 */
[----:B------:R-:W-:Y:S02]  /*0180*/  UPLOP3.LUT UP0, UPT, UPT, UPT, UPT, 0x80, 0x0 ;  /* 0x000000000000789c */ /* 0x000fe40003f0f070 */
[----:B---3--:R-:W-:-:S03]  /*0190*/  UPRMT UR14, UR14, 0x654, UR4 ;  /* 0x000006540e0e7896 */ /* 0x008fc60008000004 */
[----:B------:R-:W-:Y:S01]  /*01a0*/  UMOV UR4, 0xffffffff ;  /* 0xffffffff00047882 */ /* 0x000fe20000000000 */
[----:B--2---:R-:W-:-:S05]  /*01b0*/  IMAD.HI R0, R9, 0x2aaaaaab, RZ ;  /* 0x2aaaaaab09007827 */ /* 0x004fca00078e02ff */
[----:B------:R-:W-:-:S04]  /*01c0*/  SHF.R.U32.HI R3, RZ, 0x1f, R0 ;  /* 0x0000001fff037819 */ /* 0x000fc80000011600 */
[----:B------:R-:W-:-:S05]  /*01d0*/  LEA.HI.SX32 R4, R0, R3, 0x1a ;  /* 0x0000000300047211 */ /* 0x000fca00078fd2ff */
[C---:B------:R-:W-:Y:S02]  /*01e0*/  IMAD R0, R4.reuse, R5, 0x20 ;  /* 0x0000002004007424 */ /* 0x040fe400078e0205 */
[----:B------:R-:W-:-:S03]  /*01f0*/  IMAD R6, R4, -0x180, R9 ;  /* 0xfffffe8004067824 */ /* 0x000fc600078e0209 */
[----:B------:R-:W-:Y:S02]  /*0200*/  VIMNMX R5, R0, 0x8, PT ;  /* 0x0000000800057848 */ /* 0x000fe40003fe0100 */
[----:B------:R-:W-:Y:S02]  /*0210*/  IABS R10, R6 ;  /* 0x00000006000a7213 */ /* 0x000fe40000000000 */
[-C--:B------:R-:W-:Y:S02]  /*0220*/  IABS R8, R5.reuse ;  /* 0x0000000500087213 */ /* 0x080fe40000000000 */
[-C--:B------:R-:W-:Y:S02]  /*0230*/  IABS R11, R5.reuse ;  /* 0x00000005000b7213 */ /* 0x080fe40000000000 */
[----:B------:R-:W2:Y:S01]  /*0240*/  I2F.RP R0, R8 ;  /* 0x0000000800007306 */ /* 0x000ea20000209400 */
[----:B------:R-:W-:Y:S02]  /*0250*/  LOP3.LUT R6, R6, R5, RZ, 0x3c, !PT ;  /* 0x0000000506067212 */ /* 0x000fe400078e3cff */
[----:B------:R-:W-:-:S05]  /*0260*/  IMAD.MOV R11, RZ, RZ, -R11 ;  /* 0x000000ffff0b7224 */ /* 0x000fca00078e0a0b */
[----:B--2---:R-:W2:Y:S02]  /*0270*/  MUFU.RCP R0, R0 ;  /* 0x0000000000007308 */ /* 0x004ea40000001000 */
[----:B--2---:R-:W-:Y:S01]  /*0280*/  VIADD R2, R0, 0xffffffe ;  /* 0x0ffffffe00027836 */ /* 0x004fe20000000000 */
[----:B------:R-:W-:-:S05]  /*0290*/  IABS R0, R9 ;  /* 0x0000000900007213 */ /* 0x000fca0000000000 */
[----:B------:R2:W3:Y:S02]  /*02a0*/  F2I.FTZ.U32.TRUNC.NTZ R3, R2 ;  /* 0x0000000200037305 */ /* 0x0004e4000021f000 */
[----:B--2---:R-:W-:Y:S02]  /*02b0*/  IMAD.MOV.U32 R2, RZ, RZ, RZ ;  /* 0x000000ffff027224 */ /* 0x004fe400078e00ff */
[----:B---3--:R-:W-:-:S04]  /*02c0*/  IMAD.MOV R7, RZ, RZ, -R3 ;  /* 0x000000ffff077224 */ /* 0x008fc800078e0a03 */
[----:B------:R-:W-:-:S04]  /*02d0*/  IMAD R7, R7, R8, RZ ;  /* 0x0000000807077224 */ /* 0x000fc800078e02ff */
[----:B------:R-:W-:-:S06]  /*02e0*/  IMAD.HI.U32 R3, R3, R7, R2 ;  /* 0x0000000703037227 */ /* 0x000fcc00078e0002 */
[----:B------:R-:W-:-:S04]  /*02f0*/  IMAD.HI.U32 R2, R3, R10, RZ ;  /* 0x0000000a03027227 */ /* 0x000fc800078e00ff */
[----:B------:R-:W-:Y:S02]  /*0300*/  IMAD R7, R2, R11, R10 ;  /* 0x0000000b02077224 */ /* 0x000fe400078e020a */
[----:B------:R-:W-:-:S03]  /*0310*/  IMAD.HI.U32 R3, R3, R0, RZ ;  /* 0x0000000003037227 */ /* 0x000fc600078e00ff */
[C---:B------:R-:W-:Y:S01]  /*0320*/  ISETP.GT.U32.AND P1, PT, R8.reuse, R7, PT ;  /* 0x000000070800720c */ /* 0x040fe20003f24070 */
[----:B------:R-:W-:Y:S02]  /*0330*/  IMAD R3, R3, R11, R0 ;  /* 0x0000000b03037224 */ /* 0x000fe400078e0200 */
[----:B------:R-:W2:Y:S03]  /*0340*/  S2R R0, SR_TID.X ;  /* 0x0000000000007919 */ /* 0x000ea60000002100 */
[----:B------:R-:W-:-:S07]  /*0350*/  ISETP.GT.U32.AND P0, PT, R8, R3, PT ;  /* 0x000000030800720c */ /* 0x000fce0003f04070 */
[--C-:B------:R-:W-:Y:S02]  /*0360*/  @!P1 IMAD.IADD R7, R7, 0x1, -R8.reuse ;  /* 0x0000000107079824 */ /* 0x100fe400078e0a08 */
[----:B------:R-:W-:Y:S01]  /*0370*/  @!P1 VIADD R2, R2, 0x1 ;  /* 0x0000000102029836 */ /* 0x000fe20000000000 */
[----:B------:R-:W-:Y:S02]  /*0380*/  ISETP.NE.AND P1, PT, R5, RZ, PT ;  /* 0x000000ff0500720c */ /* 0x000fe40003f25270 */
[----:B------:R-:W-:Y:S01]  /*0390*/  ISETP.GE.U32.AND P2, PT, R7, R8, PT ;  /* 0x000000080700720c */ /* 0x000fe20003f46070 */
[----:B------:R-:W-:Y:S01]  /*03a0*/  @!P0 IMAD.IADD R3, R3, 0x1, -R8 ;  /* 0x0000000103038824 */ /* 0x000fe200078e0a08 */
[----:B------:R-:W-:Y:S02]  /*03b0*/  ISETP.GE.AND P0, PT, R6, RZ, PT ;  /* 0x000000ff0600720c */ /* 0x000fe40003f06270 */
[----:B------:R-:W-:Y:S02]  /*03c0*/  LOP3.LUT R5, RZ, R5, RZ, 0x33, !PT ;  /* 0x00000005ff057212 */ /* 0x000fe400078e33ff */
[----:B------:R-:W-:-:S07]  /*03d0*/  ISETP.GT.U32.AND P3, PT, R8, R3, PT ;  /* 0x000000030800720c */ /* 0x000fce0003f64070 */
[----:B------:R-:W-:Y:S01]  /*03e0*/  @P2 VIADD R2, R2, 0x1 ;  /* 0x0000000102022836 */ /* 0x000fe20000000000 */
[----:B------:R-:W-:-:S03]  /*03f0*/  ISETP.GE.AND P2, PT, R9, RZ, PT ;  /* 0x000000ff0900720c */ /* 0x000fc60003f46270 */
[----:B------:R-:W-:Y:S01]  /*0400*/  IMAD.MOV.U32 R6, RZ, RZ, R2 ;  /* 0x000000ffff067224 */ /* 0x000fe200078e0002 */
[----:B--2---:R-:W-:Y:S01]  /*0410*/  SHF.R.U32.HI R9, RZ, 0x2, R0 ;  /* 0x00000002ff097819 */ /* 0x004fe20000011600 */
[----:B------:R-:W-:Y:S02]  /*0420*/  @!P3 IMAD.IADD R3, R3, 0x1, -R8 ;  /* 0x000000010303b824 */ /* 0x000fe400078e0a08 */
[----:B------:R-:W-:Y:S01]  /*0430*/  @!P0 IMAD.MOV R6, RZ, RZ, -R6 ;  /* 0x000000ffff068224 */ /* 0x000fe200078e0a06 */
[----:B------:R-:W-:Y:S01]  /*0440*/  SGXT.U32 R9, R9, 0x6 ;  /* 0x000000060909781a */ /* 0x000fe20000000000 */
[----:B------:R-:W-:-:S03]  /*0450*/  IMAD.MOV.U32 R2, RZ, RZ, R3 ;  /* 0x000000ffff027224 */ /* 0x000fc600078e0003 */
[----:B------:R-:W-:Y:S01]  /*0460*/  SEL R3, R5, R6, !P1 ;  /* 0x0000000605037207 */ /* 0x000fe20004800000 */
[----:B------:R-:W-:Y:S01]  /*0470*/  @!P2 IMAD.MOV R2, RZ, RZ, -R2 ;  /* 0x000000ffff02a224 */ /* 0x000fe200078e0a02 */
[----:B------:R-:W2:Y:S03]  /*0480*/  LDC.64 R6, c[0x0][0x210] ;  /* 0x00008400ff067b82 */ /* 0x000ea60000000a00 */
[----:B------:R-:W-:Y:S01]  /*0490*/  IMAD.SHL.U32 R3, R3, 0x40, RZ ;  /* 0x0000004003037824 */ /* 0x000fe200078e00ff */
[----:B------:R-:W-:-:S04]  /*04a0*/  SEL R5, R5, R2, !P1 ;  /* 0x0000000205057207 */ /* 0x000fc80004800000 */
[----:B------:R-:W-:Y:S01]  /*04b0*/  LOP3.LUT R10, R3, R9, RZ, 0xfc, !PT ;  /* 0x00000009030a7212 */ /* 0x000fe200078efcff */
[----:B------:R-:W-:-:S04]  /*04c0*/  IMAD R5, R4, 0x8, R5 ;  /* 0x0000000804057824 */ /* 0x000fc800078e0205 */
[----:B------:R-:W-:Y:S01]  /*04d0*/  IMAD.HI R11, R10, 0x2aaaaaab, RZ ;  /* 0x2aaaaaab0a0b7827 */ /* 0x000fe200078e02ff */
[----:B------:R-:W-:-:S03]  /*04e0*/  SHF.R.S32.HI R4, RZ, 0x18, R5 ;  /* 0x00000018ff047819 */ /* 0x000fc60000011405 */
[----:B------:R-:W-:Y:S01]  /*04f0*/  IMAD.SHL.U32 R2, R5, 0x80, RZ ;  /* 0x0000008005027824 */ /* 0x000fe200078e00ff */
[----:B------:R-:W-:Y:S02]  /*0500*/  SHF.R.U32.HI R12, RZ, 0x1f, R11 ;  /* 0x0000001fff0c7819 */ /* 0x000fe4000001160b */
[----:B------:R-:W-:Y:S02]  /*0510*/  SGXT R4, R4, 0x1 ;  /* 0x000000010404781a */ /* 0x000fe40000000200 */
[----:B------:R-:W-:Y:S02]  /*0520*/  LOP3.LUT R5, R2, R9, RZ, 0xfc, !PT ;  /* 0x0000000902057212 */ /* 0x000fe400078efcff */
[----:B------:R-:W-:Y:S02]  /*0530*/  LOP3.LUT R8, R2, 0x40, R9, 0xfe, !PT ;  /* 0x0000004002087812 */ /* 0x000fe400078efe09 */
[----:B------:R-:W-:Y:S02]  /*0540*/  LEA.HI R13, R11, R12, RZ, 0x17 ;  /* 0x0000000c0b0d7211 */ /* 0x000fe400078fb8ff */
[----:B------:R-:W-:-:S02]  /*0550*/  LEA.HI R11, R4, R5, RZ, 0xc ;  /* 0x00000005040b7211 */ /* 0x000fc400078f60ff */
[----:B------:R-:W-:Y:S01]  /*0560*/  LEA.HI R4, R4, R8, RZ, 0xc ;  /* 0x0000000804047211 */ /* 0x000fe200078f60ff */
[----:B------:R-:W-:Y:S01]  /*0570*/  IMAD R14, R13, -0xc00, R10 ;  /* 0xfffff4000d0e7824 */ /* 0x000fe200078e020a */
[----:B------:R-:W-:Y:S02]  /*0580*/  LOP3.LUT R12, R11, 0x3fff000, RZ, 0xc0, !PT ;  /* 0x03fff0000b0c7812 */ /* 0x000fe400078ec0ff */
[----:B------:R-:W-:Y:S01]  /*0590*/  LOP3.LUT R11, R4, 0x3fff000, RZ, 0xc0, !PT ;  /* 0x03fff000040b7812 */ /* 0x000fe200078ec0ff */
[----:B------:R-:W-:Y:S02]  /*05a0*/  IMAD.SHL.U32 R4, R0, 0x8, RZ ;  /* 0x0000000800047824 */ /* 0x000fe400078e00ff */
[----:B------:R-:W-:Y:S02]  /*05b0*/  IMAD.IADD R12, R5, 0x1, -R12 ;  /* 0x00000001050c7824 */ /* 0x000fe400078e0a0c */
[----:B------:R-:W-:Y:S01]  /*05c0*/  IMAD.IADD R10, R8, 0x1, -R11 ;  /* 0x00000001080a7824 */ /* 0x000fe200078e0a0b */
[----:B------:R-:W-:-:S02]  /*05d0*/  LOP3.LUT R15, R4, 0x18, R0, 0x48, !PT ;  /* 0x00000018040f7812 */ /* 0x000fc400078e4800 */
[----:B------:R-:W-:Y:S02]  /*05e0*/  LOP3.LUT R5, R4, 0x18, RZ, 0xc0, !PT ;  /* 0x0000001804057812 */ /* 0x000fe400078ec0ff */
[C---:B------:R-:W-:Y:S01]  /*05f0*/  LOP3.LUT R8, R9.reuse, 0x40, RZ, 0xfc, !PT ;  /* 0x0000004009087812 */ /* 0x040fe200078efcff */
[----:B------:R-:W-:Y:S02]  /*0600*/  IMAD R9, R9, 0x20, R15 ;  /* 0x0000002009097824 */ /* 0x000fe400078e020f */
[----:B------:R-:W-:Y:S02]  /*0610*/  IMAD R17, R12, 0x40, R5 ;  /* 0x000000400c117824 */ /* 0x000fe400078e0205 */
[----:B------:R-:W-:Y:S02]  /*0620*/  IMAD R8, R8, 0x20, R15 ;  /* 0x0000002008087824 */ /* 0x000fe400078e020f */
[--C-:B------:R-:W-:Y:S02]  /*0630*/  IMAD R11, R10, 0x40, R5.reuse ;  /* 0x000000400a0b7824 */ /* 0x100fe400078e0205 */
[----:B------:R-:W-:Y:S01]  /*0640*/  IMAD R13, R14, 0x40, R5 ;  /* 0x000000400e0d7824 */ /* 0x000fe200078e0205 */
[----:B------:R-:W-:Y:S01]  /*0650*/  LEA R5, R9, UR14, 0x1 ;  /* 0x0000000e09057c11 */ /* 0x000fe2000f8e08ff */
[----:B--2---:R-:W-:Y:S01]  /*0660*/  IMAD.WIDE R16, R17, 0x2, R6 ;  /* 0x0000000211107825 */ /* 0x004fe200078e0206 */
[----:B------:R-:W-:-:S03]  /*0670*/  LEA R21, R8, UR14, 0x1 ;  /* 0x0000000e08157c11 */ /* 0x000fc6000f8e08ff */
[----:B------:R-:W-:Y:S01]  /*0680*/  IMAD.WIDE R6, R11, 0x2, R6 ;  /* 0x000000020b067825 */ /* 0x000fe200078e0206 */
[----:B------:R-:W-:Y:S01]  /*0690*/  @!PT LDS RZ, [RZ] ;  /* 0x00000000fffff984 */ /* 0x000fe20000000800 */
[----:B------:R-:W-:Y:S01]  /*06a0*/  @!PT LDS RZ, [RZ] ;  /* 0x00000000fffff984 */ /* 0x000fe20000000800 */
[----:B------:R-:W-:Y:S01]  /*06b0*/  @!PT LDS RZ, [RZ] ;  /* 0x00000000fffff984 */ /* 0x000fe20000000800 */
[----:B------:R-:W-:Y:S01]  /*06c0*/  LDGSTS.E.BYPASS.128 [R5], desc[UR16][R16.64] ;  /* 0x0000000010057fae */ /* 0x000fe2000b901c50 */
[----:B------:R-:W-:Y:S02]  /*06d0*/  IADD3 R11, P2, R16, 0xc0, RZ ;  /* 0x000000c0100b7810 */ /* 0x000fe40007f5e0ff */
[----:B----4-:R-:W-:Y:S01]  /*06e0*/  IMAD.WIDE R18, R13, 0x2, R18 ;  /* 0x000000020d127825 */ /* 0x010fe200078e0212 */
[----:B------:R-:W-:Y:S01]  /*06f0*/  LDGSTS.E.BYPASS.128 [R21], desc[UR16][R6.64] ;  /* 0x0000000006157fae */ /* 0x000fe2000b901c50 */
[----:B------:R-:W-:Y:S02]  /*0700*/  IADD3 R12, P1, R6, 0xc0, RZ ;  /* 0x000000c0060c7810 */ /* 0x000fe40007f3e0ff */
[----:B------:R-:W-:Y:S01]  /*0710*/  IMAD.X R10, RZ, RZ, R17, P2 ;  /* 0x000000ffff0a7224 */ /* 0x000fe200010e0611 */
[----:B------:R-:W0:Y:S01]  /*0720*/  LDGDEPBAR ;  /* 0x00000000000079af */ /* 0x000e220000000000 */
[----:B------:R-:W-:Y:S01]  /*0730*/  IADD3 R13, P0, R18, 0xc0, RZ ;  /* 0x000000c0120d7810 */ /* 0x000fe20007f1e0ff */
[----:B------:R-:W-:-:S02]  /*0740*/  IMAD.X R15, RZ, RZ, R7, P1 ;  /* 0x000000ffff0f7224 */ /* 0x000fc400008e0607 */
[----:B------:R-:W-:Y:S02]  /*0750*/  LDGSTS.E.BYPASS.128 [R5+0x8000], desc[UR16][R18.64] ;  /* 0x0800000012057fae */ /* 0x000fe4000b901c50 */
[----:B------:R-:W-:Y:S02]  /*0760*/  IMAD.X R14, RZ, RZ, R19, P0 ;  /* 0x000000ffff0e7224 */ /* 0x000fe400000e0613 */
[----:B------:R-:W0:Y:S01]  /*0770*/  LDGDEPBAR ;  /* 0x00000000000079af */ /* 0x000e220000000000 */
[----:B------:R-:W-:Y:S06]  /*0780*/  BAR.SYNC.DEFER_BLOCKING 0x0 ;  /* 0x0000000000007b1d */ /* 0x000fec0000010000 */
[----:B------:R-:W-:Y:S01]  /*0790*/  @!PT LDS RZ, [RZ] ;  /* 0x00000000fffff984 */ /* 0x000fe20000000800 */
[----:B------:R-:W-:Y:S01]  /*07a0*/  @!PT LDS RZ, [RZ] ;  /* 0x00000000fffff984 */ /* 0x000fe20000000800 */
[----:B------:R-:W-:Y:S01]  /*07b0*/  @!PT LDS RZ, [RZ] ;  /* 0x00000000fffff984 */ /* 0x000fe20000000800 */
[----:B------:R-:W-:Y:S04]  /*07c0*/  LDGSTS.E.BYPASS.128 [R5+0x2000], desc[UR16][R16.64+0x40] ;  /* 0x0200004010057fae */ /* 0x000fe8000b901c50 */
[----:B------:R-:W-:Y:S04]  /*07d0*/  LDGSTS.E.BYPASS.128 [R21+0x2000], desc[UR16][R6.64+0x40] ;  /* 0x0200004006157fae */ /* 0x000fe8000b901c50 */
[----:B------:R-:W0:Y:S04]  /*07e0*/  LDGDEPBAR ;  /* 0x00000000000079af */ /* 0x000e280000000000 */
[----:B------:R-:W-:Y:S04]  /*07f0*/  LDGSTS.E.BYPASS.128 [R5+0x9000], desc[UR16][R18.64+0x40] ;  /* 0x0900004012057fae */ /* 0x000fe8000b901c50 */
[----:B------:R-:W0:Y:S01]  /*0800*/  LDGDEPBAR ;  /* 0x00000000000079af */ /* 0x000e220000000000 */
[----:B------:R-:W-:Y:S06]  /*0810*/  BAR.SYNC.DEFER_BLOCKING 0x0 ;  /* 0x0000000000007b1d */ /* 0x000fec0000010000 */
[----:B------:R-:W-:Y:S01]  /*0820*/  @!PT LDS RZ, [RZ] ;  /* 0x00000000fffff984 */ /* 0x000fe20000000800 */
[----:B------:R-:W-:Y:S01]  /*0830*/  @!PT LDS RZ, [RZ] ;  /* 0x00000000fffff984 */ /* 0x000fe20000000800 */
[----:B------:R-:W-:Y:S01]  /*0840*/  @!PT LDS RZ, [RZ] ;  /* 0x00000000fffff984 */ /* 0x000fe20000000800 */
[----:B------:R2:W-:Y:S04]  /*0850*/  LDGSTS.E.BYPASS.128 [R5+0x4000], desc[UR16][R16.64+0x80], !PT ;  /* 0x0400008010057fae */ /* 0x0005e8000f901c50 */
[----:B------:R-:W-:Y:S04]  /*0860*/  LDGSTS.E.BYPASS.128 [R21+0x4000], desc[UR16][R6.64+0x80], !PT ;  /* 0x0400008006157fae */ /* 0x000fe8000f901c50 */
[----:B------:R-:W0:Y:S04]  /*0870*/  LDGDEPBAR ;  /* 0x00000000000079af */ /* 0x000e280000000000 */
[----:B------:R3:W-:Y:S01]  /*0880*/  LDGSTS.E.BYPASS.128 [R5+0xa000], desc[UR16][R18.64+0x80], !PT ;  /* 0x0a00008012057fae */ /* 0x0007e2000f901c50 */
[----:B--2---:R-:W-:-:S03]  /*0890*/  SHF.R.U32.HI R16, RZ, 0x5, R0 ;  /* 0x00000005ff107819 */ /* 0x004fc60000011600 */
[----:B------:R-:W0:Y:S01]  /*08a0*/  LDGDEPBAR ;  /* 0x00000000000079af */ /* 0x000e220000000000 */
[----:B---3--:R-:W-:-:S07]  /*08b0*/  LOP3.LUT R18, R16, 0x7fffffc, RZ, 0xc0, !PT ;  /* 0x07fffffc10127812 */ /* 0x008fce00078ec0ff */
.L_x_0:
[----:B--2---:R-:W2:Y:S01]  /*08c0*/  SHFL.IDX PT, R6, R18, RZ, 0x1f ;  /* 0x00001fff12067589 */ /* 0x004ea200000e0000 */
[----:B------:R-:W-:Y:S01]  /*08d0*/  UIADD3 UR4, UR4, 0x1, URZ ;  /* 0x0000000104047890 */ /* 0x000fe2000fffe03f */
[----:B------:R-:W-:-:S04]  /*08e0*/  DEPBAR.LE SB0, 0x4 ;  /* 0x000081000000791a */ /* 0x000fc80000000000 */
[----:B------:R-:W-:Y:S01]  /*08f0*/  UISETP.GE.AND UP1, UPT, UR4, 0x4, UPT ;  /* 0x000000040400788c */ /* 0x000fe2000bf26270 */
[----:B------:R-:W-:Y:S01]  /*0900*/  BAR.SYNC.DEFER_BLOCKING 0x0 ;  /* 0x0000000000007b1d */ /* 0x000fe20000010000 */
[----:B------:R-:W-:Y:S02]  /*0910*/  VIADD R20, R20, 0x1 ;  /* 0x0000000114147836 */ /* 0x000fe40000000000 */
[----:B------:R-:W-:Y:S01]  /*0920*/  USEL UR15, UR4, URZ, !UP1 ;  /* 0x0000003f040f7287 */ /* 0x000fe2000c800000 */
[----:B------:R-:W-:Y:S02]  /*0930*/  IMAD.MOV.U32 R7, RZ, RZ, R10 ;  /* 0x000000ffff077224 */ /* 0x000fe400078e000a */
[----:B------:R-:W-:Y:S01]  /*0940*/  UMOV UR11, 0x80000020 ;  /* 0x80000020000b7882 */ /* 0x000fe20000000000 */
[----:B------:R-:W-:Y:S01]  /*0950*/  ULEA UR4, UR15, UR14, 0xd ;  /* 0x0000000e0f047291 */ /* 0x000fe2000f8e683f */
[----:B------:R-:W-:Y:S01]  /*0960*/  ISETP.GE.AND P0, PT, R20, 0x4, PT ;  /* 0x000000041400780c */ /* 0x000fe20003f06270 */
[----:B------:R-:W-:-:S02]  /*0970*/  UMOV UR7, 0x80000020 ;  /* 0x8000002000077882 */ /* 0x000fc40000000000 */
[----:B------:R-:W-:Y:S01]  /*0980*/  USHF.R.U32.HI UR4, URZ, 0x4, UR4 ;  /* 0x000000043f047899 */ /* 0x000fe20008011604 */
[----:B------:R-:W-:Y:S02]  /*0990*/  SEL R20, R20, RZ, !P0 ;  /* 0x000000ff14147207 */ /* 0x000fe40004000000 */
[----:B------:R-:W-:Y:S01]  /*09a0*/  PLOP3.LUT P0, PT, PT, PT, UP0, 0x80, 0x0 ;  /* 0x000000000000781c */ /* 0x000fe20003f0f008 */
[----:B------:R-:W-:Y:S01]  /*09b0*/  ULOP3.LUT UR4, UR4, 0x3fff, URZ, 0xc0, !UPT ;  /* 0x00003fff04047892 */ /* 0x000fe2000f8ec03f */
[C---:B------:R-:W-:Y:S01]  /*09c0*/  LEA R17, R20.reuse, UR14, 0xd ;  /* 0x0000000e14117c11 */ /* 0x040fe2000f8e68ff */
[----:B------:R-:W-:Y:S01]  /*09d0*/  IMAD R21, R20, 0x1000, R5 ;  /* 0x0000100014157824 */ /* 0x000fe200078e0205 */
[----:B--2---:R-:W-:Y:S01]  /*09e0*/  R2UR UR5, R6 ;  /* 0x00000000060572ca */ /* 0x004fe200000e0000 */
[----:B------:R-:W-:Y:S01]  /*09f0*/  IMAD.MOV.U32 R6, RZ, RZ, R11 ;  /* 0x000000ffff067224 */ /* 0x000fe200078e000b */
[----:B------:R-:W-:Y:S01]  /*0a00*/  IADD3 R11, P3, R11, 0x40, RZ ;  /* 0x000000400b0b7810 */ /* 0x000fe20007f7e0ff */
[--C-:B------:R-:W-:Y:S01]  /*0a10*/  IMAD R19, R9, 0x2, R17.reuse ;  /* 0x0000000209137824 */ /* 0x100fe200078e0211 */
[----:B------:R-:W-:Y:S01]  /*0a20*/  UPLOP3.LUT UP0, UPT, UPT, UPT, UPT, 0x40, 0x0 ;  /* 0x000000000000789c */ /* 0x000fe20003f0e870 */
[----:B------:R-:W-:Y:S01]  /*0a30*/  IMAD R17, R8, 0x2, R17 ;  /* 0x0000000208117824 */ /* 0x000fe200078e0211 */
[----:B------:R-:W-:Y:S01]  /*0a40*/  WARPGROUP.ARRIVE ;  /* 0x00000000000079c5 */ /* 0x000fe20000000000 */
[----:B------:R-:W-:-:S06]  /*0a50*/  IMAD.X R10, RZ, RZ, R10, P3 ;  /* 0x000000ffff0a7224 */ /* 0x000fcc00018e060a */
[----:B------:R-:W-:Y:S02]  /*0a60*/  USHF.L.U32 UR6, UR5, 0x6, URZ ;  /* 0x0000000605067899 */ /* 0x000fe4000800063f */
[----:B------:R-:W-:Y:S02]  /*0a70*/  ULEA UR5, UR15, UR14, 0xc ;  /* 0x0000000e0f057291 */ /* 0x000fe4000f8e603f */
[----:B------:R-:W-:Y:S02]  /*0a80*/  ULOP3.LUT UR6, UR6, 0x1c0, URZ, 0xc0, !UPT ;  /* 0x000001c006067892 */ /* 0x000fe4000f8ec03f */
[----:B------:R-:W-:Y:S02]  /*0a90*/  UIADD3 UR5, UR5, 0x8000, URZ ;  /* 0x0000800005057890 */ /* 0x000fe4000fffe03f */
[----:B------:R-:W-:Y:S02]  /*0aa0*/  UIADD3 UR12, UP1, UR6, UR4, URZ ;  /* 0x00000004060c7290 */ /* 0x000fe4000ff3e03f */
[----:B------:R-:W-:-:S02]  /*0ab0*/  USHF.R.U32.HI UR5, URZ, 0x4, UR5 ;  /* 0x000000043f057899 */ /* 0x000fc40008011605 */
[----:B------:R-:W-:Y:S02]  /*0ac0*/  UIADD3.X UR13, URZ, URZ, URZ, UP1, !UPT ;  /* 0x0000003f3f0d7290 */ /* 0x000fe40008ffe43f */
[----:B------:R-:W-:Y:S02]  /*0ad0*/  ULOP3.LUT UR4, UR5, 0x3fff, URZ, 0xc0, !UPT ;  /* 0x00003fff05047892 */ /* 0x000fe4000f8ec03f */
[----:B------:R-:W-:Y:S02]  /*0ae0*/  ULOP3.LUT UR8, UR12, 0x2000000, URZ, 0xfc, !UPT ;  /* 0x020000000c087892 */ /* 0x000fe4000f8efc3f */
[----:B------:R-:W-:Y:S02]  /*0af0*/  ULOP3.LUT UR10, UR4, 0x1000000, URZ, 0xfc, !UPT ;  /* 0x01000000040a7892 */ /* 0x000fe4000f8efc3f */
[----:B------:R-:W-:Y:S01]  /*0b00*/  ULOP3.LUT UR9, UR13, 0x80000020, URZ, 0xfc, !UPT ;  /* 0x800000200d097892 */ /* 0x000fe2000f8efc3f */
[----:B------:R-:W-:Y:S01]  /*0b10*/  UMOV UR6, 0x1000002 ;  /* 0x0100000200067882 */ /* 0x000fe20000000000 */
[----:B------:R-:W-:-:S02]  /*0b20*/  UMOV UR5, URZ ;  /* 0x0000003f00057c82 */ /* 0x000fc40008000000 */
[----:B------:R-:W-:-:S05]  /*0b30*/  UIADD3.64 UR6, UR4, UR6, URZ ;  /* 0x0000000604067297 */ /* 0x000fca000fffe03f */
[----:B------:R-:W-:Y:S01]  /*0b40*/  HGMMA.64x64x16.F32.BF16 R24, gdesc[UR8], R24 ;  /* 0x00e00000081879f0 */ /* 0x000fe20008701818 */
[----:B------:R-:W-:Y:S01]  /*0b50*/  UMOV UR8, 0x2000002 ;  /* 0x0200000200087882 */ /* 0x000fe20000000000 */
[----:B------:R-:W-:Y:S02]  /*0b60*/  UMOV UR9, 0x80000020 ;  /* 0x8000002000097882 */ /* 0x000fe40000000000 */
[----:B------:R-:W-:-:S09]  /*0b70*/  UIADD3.64 UR4, UR12, UR8, URZ ;  /* 0x000000080c047297 */ /* 0x000fd2000fffe03f */
[----:B------:R-:W-:Y:S01]  /*0b80*/  HGMMA.64x64x16.F32.BF16 R24, gdesc[UR4], R24, gsb0 ;  /* 0x00e00000041879f0 */ /* 0x000fe20008001818 */
[----:B------:R-:W-:Y:S02]  /*0b90*/  UMOV UR4, UR15 ;  /* 0x0000000f00047c82 */ /* 0x000fe40008000000 */
[----:B------:R-:W-:Y:S02]  /*0ba0*/  WARPGROUP.DEPBAR.LE gsb0, 0x1 ;  /* 0x00008000000079c5 */ /* 0x000fe40000010100 */
[----:B------:R-:W-:Y:S06]  /*0bb0*/  BAR.SYNC.DEFER_BLOCKING 0x0 ;  /* 0x0000000000007b1d */ /* 0x000fec0000010000 */
[----:B------:R-:W-:Y:S01]  /*0bc0*/  @!PT LDS RZ, [RZ] ;  /* 0x00000000fffff984 */ /* 0x000fe20000000800 */
[----:B------:R-:W-:Y:S01]  /*0bd0*/  @!PT LDS RZ, [RZ] ;  /* 0x00000000fffff984 */ /* 0x000fe20000000800 */
[----:B------:R-:W-:Y:S01]  /*0be0*/  @!PT LDS RZ, [RZ] ;  /* 0x00000000fffff984 */ /* 0x000fe20000000800 */
[----:B------:R2:W-:Y:S02]  /*0bf0*/  LDGSTS.E.BYPASS.128 [R19], desc[UR16][R6.64], !PT ;  /* 0x0000000006137fae */ /* 0x0005e4000f901c50 */
[----:B--2---:R-:W-:Y:S01]  /*0c00*/  IMAD.MOV.U32 R6, RZ, RZ, R12 ;  /* 0x000000ffff067224 */ /* 0x004fe200078e000c */
[----:B------:R-:W-:Y:S01]  /*0c10*/  IADD3 R12, P2, R12, 0x40, RZ ;  /* 0x000000400c0c7810 */ /* 0x000fe20007f5e0ff */
[----:B------:R-:W-:-:S04]  /*0c20*/  IMAD.MOV.U32 R7, RZ, RZ, R15 ;  /* 0x000000ffff077224 */ /* 0x000fc800078e000f */
[----:B------:R-:W-:Y:S01]  /*0c30*/  IMAD.X R15, RZ, RZ, R15, P2 ;  /* 0x000000ffff0f7224 */ /* 0x000fe200010e060f */
[----:B------:R2:W-:Y:S04]  /*0c40*/  LDGSTS.E.BYPASS.128 [R17], desc[UR16][R6.64], !PT ;  /* 0x0000000006117fae */ /* 0x0005e8000f901c50 */
[----:B------:R-:W0:Y:S01]  /*0c50*/  LDGDEPBAR ;  /* 0x00000000000079af */ /* 0x000e220000000000 */
[----:B--2---:R-:W-:Y:S01]  /*0c60*/  IMAD.MOV.U32 R6, RZ, RZ, R13 ;  /* 0x000000ffff067224 */ /* 0x004fe200078e000d */
[----:B------:R-:W-:Y:S01]  /*0c70*/  IADD3 R13, P1, R13, 0x40, RZ ;  /* 0x000000400d0d7810 */ /* 0x000fe20007f3e0ff */
[----:B------:R-:W-:-:S04]  /*0c80*/  IMAD.MOV.U32 R7, RZ, RZ, R14 ;  /* 0x000000ffff077224 */ /* 0x000fc800078e000e */
[----:B------:R-:W-:Y:S01]  /*0c90*/  IMAD.X R14, RZ, RZ, R14, P1 ;  /* 0x000000ffff0e7224 */ /* 0x000fe200008e060e */
[----:B------:R2:W-:Y:S04]  /*0ca0*/  LDGSTS.E.BYPASS.128 [R21+0x8000], desc[UR16][R6.64], !PT ;  /* 0x0800000006157fae */ /* 0x0005e8000f901c50 */
[----:B------:R-:W0:Y:S01]  /*0cb0*/  LDGDEPBAR ;  /* 0x00000000000079af */ /* 0x000e220000000000 */
[----:B------:R-:W-:Y:S05]  /*0cc0*/  @P0 BRA `(.L_x_0) ;  /* 0xfffffff800fc0947 */ /* 0x000fea000383ffff */
[----:B------:R-:W-:Y:S02]  /*0cd0*/  WARPGROUP.DEPBAR.LE gsb0, 0x0 ;  /* 0x00008000000079c5 */ /* 0x000fe40000010000 */
[----:B------:R-:W-:-:S04]  /*0ce0*/  DEPBAR.LE SB0, 0x0 ;  /* 0x000080000000791a */ /* 0x000fc80000000000 */
[----:B------:R-:W-:Y:S02]  /*0cf0*/  SHF.R.U32.HI R5, RZ, 0x1, R0 ;  /* 0x00000001ff057819 */ /* 0x000fe40000011600 */
[----:B--2---:R-:W-:Y:S02]  /*0d00*/  LOP3.LUT R6, R0, 0xf, RZ, 0xc0, !PT ;  /* 0x0000000f00067812 */ /* 0x004fe400078ec0ff */
[----:B------:R-:W-:Y:S02]  /*0d10*/  LOP3.LUT R7, R5, 0x8, RZ, 0xc0, !PT ;  /* 0x0000000805077812 */ /* 0x000fe400078ec0ff */
[----:B------:R-:W-:Y:S02]  /*0d20*/  LOP3.LUT R16, R16, 0x7, RZ, 0xc0, !PT ;  /* 0x0000000710107812 */ /* 0x000fe400078ec0ff */
[----:B------:R-:W-:Y:S01]  /*0d30*/  F2FP.BF16.F32.PACK_AB R24, R25, R24 ;  /* 0x000000181918723e */ /* 0x000fe200000010ff */
[----:B------:R-:W-:Y:S01]  /*0d40*/  IMAD R7, R6, 0x48, R7 ;  /* 0x0000004806077824 */ /* 0x000fe200078e0207 */
[----:B------:R-:W-:-:S02]  /*0d50*/  F2FP.BF16.F32.PACK_AB R25, R27, R26 ;  /* 0x0000001a1b19723e */ /* 0x000fc400000010ff */
[----:B------:R-:W-:Y:S01]  /*0d60*/  F2FP.BF16.F32.PACK_AB R32, R33, R32 ;  /* 0x000000202120723e */ /* 0x000fe200000010ff */
[----:B------:R-:W-:Y:S01]  /*0d70*/  IMAD R7, R16, 0x480, R7 ;  /* 0x0000048010077824 */ /* 0x000fe200078e0207 */
[----:B------:R-:W-:Y:S02]  /*0d80*/  F2FP.BF16.F32.PACK_AB R26, R29, R28 ;  /* 0x0000001c1d1a723e */ /* 0x000fe400000010ff */
[----:B------:R-:W-:Y:S02]  /*0d90*/  F2FP.BF16.F32.PACK_AB R27, R31, R30 ;  /* 0x0000001e1f1b723e */ /* 0x000fe400000010ff */
[----:B------:R-:W-:Y:S02]  /*0da0*/  F2FP.BF16.F32.PACK_AB R33, R35, R34 ;  /* 0x000000222321723e */ /* 0x000fe400000010ff */
[----:B------:R-:W-:Y:S02]  /*0db0*/  F2FP.BF16.F32.PACK_AB R40, R41, R40 ;  /* 0x000000282928723e */ /* 0x000fe400000010ff */
[----:B------:R-:W-:Y:S01]  /*0dc0*/  LEA R20, R7, UR14, 0x1 ;  /* 0x0000000e07147c11 */ /* 0x000fe2000f8e08ff */
[----:B------:R-:W-:Y:S01]  /*0dd0*/  BAR.SYNC.DEFER_BLOCKING 0x0 ;  /* 0x0000000000007b1d */ /* 0x000fe20000010000 */
[----:B------:R-:W-:-:S02]  /*0de0*/  F2FP.BF16.F32.PACK_AB R34, R37, R36 ;  /* 0x000000242522723e */ /* 0x000fc400000010ff */
[----:B------:R-:W-:Y:S02]  /*0df0*/  F2FP.BF16.F32.PACK_AB R35, R39, R38 ;  /* 0x000000262723723e */ /* 0x000fe400000010ff */
[----:B------:R-:W-:-:S03]  /*0e00*/  F2FP.BF16.F32.PACK_AB R41, R43, R42 ;  /* 0x0000002a2b29723e */ /* 0x000fc600000010ff */
[----:B------:R-:W2:Y:S01]  /*0e10*/  LDC.64 R6, c[0x0][0x220] ;  /* 0x00008800ff067b82 */ /* 0x000ea20000000a00 */
[----:B------:R-:W-:Y:S02]  /*0e20*/  F2FP.BF16.F32.PACK_AB R48, R49, R48 ;  /* 0x000000303130723e */ /* 0x000fe400000010ff */
[----:B------:R-:W-:Y:S02]  /*0e30*/  F2FP.BF16.F32.PACK_AB R42, R45, R44 ;  /* 0x0000002c2d2a723e */ /* 0x000fe400000010ff */
[----:B------:R-:W-:Y:S02]  /*0e40*/  F2FP.BF16.F32.PACK_AB R43, R47, R46 ;  /* 0x0000002e2f2b723e */ /* 0x000fe400000010ff */
[----:B------:R-:W-:Y:S02]  /*0e50*/  F2FP.BF16.F32.PACK_AB R49, R51, R50 ;  /* 0x000000323331723e */ /* 0x000fe400000010ff */
[----:B------:R-:W-:Y:S02]  /*0e60*/  F2FP.BF16.F32.PACK_AB R50, R53, R52 ;  /* 0x000000343532723e */ /* 0x000fe400000010ff */
[----:B------:R-:W-:-:S02]  /*0e70*/  F2FP.BF16.F32.PACK_AB R51, R55, R54 ;  /* 0x000000363733723e */ /* 0x000fc400000010ff */
[----:B------:R-:W-:Y:S02]  /*0e80*/  SHF.R.U32.HI R8, RZ, 0x3, R0 ;  /* 0x00000003ff087819 */ /* 0x000fe40000011600 */
[----:B------:R-:W-:Y:S02]  /*0e90*/  LOP3.LUT R3, R3, 0x38, R4, 0xf8, !PT ;  /* 0x0000003803037812 */ /* 0x000fe400078ef804 */
[----:B------:R-:W-:Y:S01]  /*0ea0*/  SGXT.U32 R5, R8, 0x2 ;  /* 0x000000020805781a */ /* 0x000fe20000000000 */
[----:B------:R-:W-:Y:S01]  /*0eb0*/  STSM.16.M88.4 [R20], R24 ;  /* 0x0000001814007844 */ /* 0x000fe20000000200 */
[----:B------:R-:W-:Y:S01]  /*0ec0*/  IMAD.SHL.U32 R8, R16, 0x4, RZ ;  /* 0x0000000410087824 */ /* 0x000fe200078e00ff */
[----:B------:R-:W-:Y:S02]  /*0ed0*/  ISETP.GE.AND P0, PT, R3, 0xc00, PT ;  /* 0x00000c000300780c */ /* 0x000fe40003f06270 */
[----:B------:R-:W-:Y:S02]  /*0ee0*/  STSM.16.M88.4 [R20+0x20], R32 ;  /* 0x0000202014007844 */ /* 0x000fe40000000200 */
[----:B------:R-:W-:-:S02]  /*0ef0*/  LOP3.LUT R8, R8, R5, RZ, 0xfc, !PT ;  /* 0x0000000508087212 */ /* 0x000fc400078efcff */
[----:B------:R-:W-:Y:S01]  /*0f00*/  STSM.16.M88.4 [R20+0x40], R40 ;  /* 0x0000402814007844 */ /* 0x000fe20000000200 */
[----:B------:R-:W-:-:S03]  /*0f10*/  LOP3.LUT R5, R4, 0x38, RZ, 0xc0, !PT ;  /* 0x0000003804057812 */ /* 0x000fc600078ec0ff */
[----:B------:R3:W-:Y:S02]  /*0f20*/  STSM.16.M88.4 [R20+0x60], R48 ;  /* 0x0000603014007844 */ /* 0x0007e40000000200 */
[----:B------:R-:W-:-:S05]  /*0f30*/  IMAD R5, R8, 0x48, R5 ;  /* 0x0000004808057824 */ /* 0x000fca00078e0205 */
[----:B------:R-:W-:Y:S01]  /*0f40*/  LEA R22, R5, UR14, 0x1 ;  /* 0x0000000e05167c11 */ /* 0x000fe2000f8e08ff */
[----:B------:R-:W-:Y:S01]  /*0f50*/  BAR.SYNC.DEFER_BLOCKING 0x0 ;  /* 0x0000000000007b1d */ /* 0x000fe20000010000 */
[----:B------:R-:W-:-:S04]  /*0f60*/  SHF.R.U32.HI R5, RZ, 0x3, R0 ;  /* 0x00000003ff057819 */ /* 0x000fc80000011600 */
[----:B------:R-:W-:-:S04]  /*0f70*/  SGXT.U32 R5, R5, 0x5 ;  /* 0x000000050505781a */ /* 0x000fc80000000000 */
[----:B------:R-:W-:-:S04]  /*0f80*/  LOP3.LUT R2, R5, R2, RZ, 0xfc, !PT ;  /* 0x0000000205027212 */ /* 0x000fc800078efcff */
[C---:B------:R-:W-:Y:S01]  /*0f90*/  LOP3.LUT R4, R2.reuse, 0x20, RZ, 0xfc, !PT ;  /* 0x0000002002047812 */ /* 0x040fe200078efcff */
[C---:B------:R-:W-:Y:S01]  /*0fa0*/  IMAD R23, R2.reuse, 0xc00, R3 ;  /* 0x00000c0002177824 */ /* 0x040fe200078e0203 */
[C---:B------:R-:W-:Y:S02]  /*0fb0*/  LOP3.LUT R0, R2.reuse, 0x40, RZ, 0xfc, !PT ;  /* 0x0000004002007812 */ /* 0x040fe400078efcff */
[C---:B------:R-:W-:Y:S01]  /*0fc0*/  ISETP.LT.AND P3, PT, R2.reuse, 0x1000, !P0 ;  /* 0x000010000200780c */ /* 0x040fe20004761270 */
[C---:B------:R-:W-:Y:S01]  /*0fd0*/  VIADD R5, R23.reuse, 0x18000 ;  /* 0x0001800017057836 */ /* 0x040fe20000000000 */
[----:B------:R-:W-:Y:S01]  /*0fe0*/  LOP3.LUT R2, R2, 0x60, RZ, 0xfc, !PT ;  /* 0x0000006002027812 */ /* 0x000fe200078efcff */
[----:B------:R-:W-:Y:S01]  /*0ff0*/  VIADD R21, R23, 0x30000 ;  /* 0x0003000017157836 */ /* 0x000fe20000000000 */
[----:B------:R-:W-:Y:S01]  /*1000*/  ISETP.LT.AND P2, PT, R4, 0x1000, !P0 ;  /* 0x000010000400780c */ /* 0x000fe20004741270 */
[--C-:B--2---:R-:W-:Y:S01]  /*1010*/  IMAD.WIDE R4, R5, 0x2, R6.reuse ;  /* 0x0000000205047825 */ /* 0x104fe200078e0206 */
[----:B------:R-:W-:Y:S01]  /*1020*/  ISETP.LT.AND P1, PT, R0, 0x1000, !P0 ;  /* 0x000010000000780c */ /* 0x000fe20004721270 */
[----:B------:R-:W2:Y:S01]  /*1030*/  LDS.128 R16, [R22] ;  /* 0x0000000016107984 */ /* 0x000ea20000000c00 */
[----:B------:R-:W-:Y:S01]  /*1040*/  ISETP.LT.AND P0, PT, R2, 0x1000, !P0 ;  /* 0x000010000200780c */ /* 0x000fe20004701270 */
[----:B------:R-:W-:-:S02]  /*1050*/  IMAD.WIDE R2, R23, 0x2, R6 ;  /* 0x0000000217027825 */ /* 0x000fc400078e0206 */
[----:B------:R-:W4:Y:S02]  /*1060*/  LDS.128 R12, [R22+0x1200] ;  /* 0x00120000160c7984 */ /* 0x000f240000000c00 */
[----:B---3--:R-:W-:Y:S02]  /*1070*/  IMAD.WIDE R20, R21, 0x2, R6 ;  /* 0x0000000215147825 */ /* 0x008fe400078e0206 */
[----:B------:R-:W3:Y:S04]  /*1080*/  LDS.128 R8, [R22+0x2400] ;  /* 0x0024000016087984 */ /* 0x000ee80000000c00 */
[----:B--2---:R2:W-:Y:S04]  /*1090*/  @P3 STG.E.128 desc[UR16][R2.64], R16 ;  /* 0x0000001002003986 */ /* 0x0045e8000c101d10 */
[----:B----4-:R2:W-:Y:S04]  /*10a0*/  @P2 STG.E.128 desc[UR16][R4.64], R12 ;  /* 0x0000000c04002986 */ /* 0x0105e8000c101d10 */
[----:B---3--:R2:W-:Y:S01]  /*10b0*/  @P1 STG.E.128 desc[UR16][R20.64], R8 ;  /* 0x0000000814001986 */ /* 0x0085e2000c101d10 */
[----:B------:R-:W-:Y:S05]  /*10c0*/  @!P0 EXIT ;  /* 0x000000000000894d */ /* 0x000fea0003800000 */
[----:B--2---:R-:W1:Y:S01]  /*10d0*/  LDS.128 R8, [R22+0x3600] ;  /* 0x0036000016087984 */ /* 0x004e620000000c00 */
[----:B------:R-:W-:-:S04]  /*10e0*/  VIADD R23, R23, 0x48000 ;  /* 0x0004800017177836 */ /* 0x000fc80000000000 */
[----:B------:R-:W-:-:S05]  /*10f0*/  IMAD.WIDE R6, R23, 0x2, R6 ;  /* 0x0000000217067825 */ /* 0x000fca00078e0206 */
[----:B-1----:R-:W-:Y:S01]  /*1100*/  STG.E.128 desc[UR16][R6.64], R8 ;  /* 0x0000000806007986 */ /* 0x002fe2000c101d10 */
[----:B------:R-:W-:Y:S05]  /*1110*/  EXIT ;  /* 0x000000000000794d */ /* 0x000fea0003800000 */
.L_x_1:
[----:B------:R-:W-:-:S00]  /*1120*/  BRA `(.L_x_1) ;  /* 0xfffffffc00fc7947 */ /* 0x000fc0000383ffff */
[----:B------:R-:W-:-:S00]  /*1130*/  NOP ;  /* 0x0000000000007918 */ /* 0x000fc00000000000 */
        /* <DEDUP_REMOVED lines=12> */
.L_x_2:


//--------------------- .nv.shared.triton_mm      --------------------------
	.section	.nv.shared.triton_mm,"aw",@nobits
	.sectionflags	@""
	.align	16
	.zero		1024


//--------------------- .nv.constant0.triton_mm   --------------------------
	.section	.nv.constant0.triton_mm,"a",@progbits
	.sectionflags	@""
	.align	4
.nv.constant0.triton_mm:
	.zero		552
